//
// Generated by NVIDIA NVVM Compiler
//
// Compiler Build ID: CL-36424714
// Cuda compilation tools, release 13.0, V13.0.88
// Based on NVVM 20.0.0
//

.version 9.0
.target sm_100
.address_size 64

	// .globl	_Z11sum_vectorsPKfS0_Pfm

.visible .entry _Z11sum_vectorsPKfS0_Pfm(
	.param .u64 .ptr .align 1 _Z11sum_vectorsPKfS0_Pfm_param_0,
	.param .u64 .ptr .align 1 _Z11sum_vectorsPKfS0_Pfm_param_1,
	.param .u64 .ptr .align 1 _Z11sum_vectorsPKfS0_Pfm_param_2,
	.param .u64 _Z11sum_vectorsPKfS0_Pfm_param_3
)
{
	.reg .pred 	%p<3>;
	.reg .b32 	%r<10>;
	.reg .b32 	%f<4>;
	.reg .b64 	%rd<16>;

	ld.param.u64 	%rd7, [_Z11sum_vectorsPKfS0_Pfm_param_0];
	ld.param.u64 	%rd8, [_Z11sum_vectorsPKfS0_Pfm_param_1];
	ld.param.u64 	%rd9, [_Z11sum_vectorsPKfS0_Pfm_param_2];
	ld.param.u64 	%rd10, [_Z11sum_vectorsPKfS0_Pfm_param_3];
	mov.u32 	%r6, %ctaid.x;
	mov.u32 	%r1, %ntid.x;
	mov.u32 	%r7, %tid.x;
	mad.lo.s32 	%r9, %r6, %r1, %r7;
	cvt.s64.s32 	%rd15, %r9;
	setp.le.u64 	%p1, %rd10, %rd15;
	@%p1 bra 	$L__BB0_3;
	mov.u32 	%r8, %nctaid.x;
	mul.lo.s32 	%r3, %r8, %r1;
	cvta.to.global.u64 	%rd2, %rd7;
	cvta.to.global.u64 	%rd3, %rd8;
	cvta.to.global.u64 	%rd4, %rd9;
$L__BB0_2:
	shl.b64 	%rd11, %rd15, 2;
	add.s64 	%rd12, %rd2, %rd11;
	ld.global.f32 	%f1, [%rd12];
	add.s64 	%rd13, %rd3, %rd11;
	ld.global.f32 	%f2, [%rd13];
	add.f32 	%f3, %f1, %f2;
	add.s64 	%rd14, %rd4, %rd11;
	st.global.f32 	[%rd14], %f3;
	add.s32 	%r9, %r9, %r3;
	cvt.s64.s32 	%rd15, %r9;
	setp.gt.u64 	%p2, %rd10, %rd15;
	@%p2 bra 	$L__BB0_2;
$L__BB0_3:
	ret;

}


// ===== COMPILED SASS (sm_100) =====

	.target	sm_100

	.elftype	@"ET_EXEC"


//--------------------- .note.nv.tkinfo           --------------------------
	.section	.note.nv.tkinfo,"",@"SHT_NOTE"
	.sectionflags	@"SHF_NOTE_NV_TKINFO"
	.tkinfo
        /*0018*/ 	.word	0x00000002
        /*0030*/ 	.string	""
        /*0030*/ 	.string	"ptxas"
        /*0030*/ 	.string	"Cuda compilation tools, release 13.0, V13.0.88"
        /*0030*/ 	.string	"Build cuda_13.0.r13.0/compiler.36424714_0"
        /*0030*/ 	.string	"-arch sm_100 -m 64 "



//--------------------- .note.nv.cuinfo           --------------------------
	.section	.note.nv.cuinfo,"",@"SHT_NOTE"
	.sectionflags	@"SHF_NOTE_NV_CUINFO"
        /*0018*/ 	.short	0x0002
        /*001a*/ 	.short	0x0064
        /*001c*/ 	.short	0x0082
	.zero		2


//--------------------- .nv.info                  --------------------------
	.section	.nv.info,"",@"SHT_CUDA_INFO"
	.align	4


	//----- nvinfo : EIATTR_REGCOUNT
	.align		4
        /*0000*/ 	.byte	0x04, 0x2f
        /*0002*/ 	.short	(.L_1 - .L_0)
	.align		4
.L_0:
        /*0004*/ 	.word	index@(_Z11sum_vectorsPKfS0_Pfm)
        /*0008*/ 	.word	0x00000010


	//----- nvinfo : EIATTR_FRAME_SIZE
	.align		4
.L_1:
        /*000c*/ 	.byte	0x04, 0x11
        /*000e*/ 	.short	(.L_3 - .L_2)
	.align		4
.L_2:
        /*0010*/ 	.word	index@(_Z11sum_vectorsPKfS0_Pfm)
        /*0014*/ 	.word	0x00000000


	//----- nvinfo : EIATTR_MIN_STACK_SIZE
	.align		4
.L_3:
        /*0018*/ 	.byte	0x04, 0x12
        /*001a*/ 	.short	(.L_5 - .L_4)
	.align		4
.L_4:
        /*001c*/ 	.word	index@(_Z11sum_vectorsPKfS0_Pfm)
        /*0020*/ 	.word	0x00000000
.L_5:


//--------------------- .nv.compat                --------------------------
	.section	.nv.compat,"",@"SHT_CUDA_COMPAT_INFO"
	.align	4
        /*0000*/ 	.byte	0x02, 0x09, 0x00, 0x00, 0x02, 0x02, 0x01, 0x00, 0x02, 0x05, 0x05, 0x00, 0x03, 0x07, 0x01, 0x01
        /*0010*/ 	.byte	0x02, 0x03, 0x00, 0x00, 0x02, 0x06, 0x01, 0x00, 0x04, 0x0b, 0x08, 0x00, 0x09, 0x00, 0x00, 0x00
        /*0020*/ 	.byte	0x00, 0x00, 0x00, 0x00


//--------------------- .nv.info._Z11sum_vectorsPKfS0_Pfm --------------------------
	.section	.nv.info._Z11sum_vectorsPKfS0_Pfm,"",@"SHT_CUDA_INFO"
	.sectionflags	@""
	.align	4


	//----- nvinfo : EIATTR_CUDA_API_VERSION
	.align		4
        /*0000*/ 	.byte	0x04, 0x37
        /*0002*/ 	.short	(.L_7 - .L_6)
.L_6:
        /*0004*/ 	.word	0x00000082


	//----- nvinfo : EIATTR_KPARAM_INFO
	.align		4
.L_7:
        /*0008*/ 	.byte	0x04, 0x17
        /*000a*/ 	.short	(.L_9 - .L_8)
.L_8:
        /*000c*/ 	.word	0x00000000
        /*0010*/ 	.short	0x0003
        /*0012*/ 	.short	0x0018
        /*0014*/ 	.byte	0x00, 0xf0, 0x21, 0x00


	//----- nvinfo : EIATTR_KPARAM_INFO
	.align		4
.L_9:
        /*0018*/ 	.byte	0x04, 0x17
        /*001a*/ 	.short	(.L_11 - .L_10)
.L_10:
        /*001c*/ 	.word	0x00000000
        /*0020*/ 	.short	0x0002
        /*0022*/ 	.short	0x0010
        /*0024*/ 	.byte	0x00, 0xf5, 0x21, 0x00


	//----- nvinfo : EIATTR_KPARAM_INFO
	.align		4
.L_11:
        /*0028*/ 	.byte	0x04, 0x17
        /*002a*/ 	.short	(.L_13 - .L_12)
.L_12:
        /*002c*/ 	.word	0x00000000
        /*0030*/ 	.short	0x0001
        /*0032*/ 	.short	0x0008
        /*0034*/ 	.byte	0x00, 0xf5, 0x21, 0x00


	//----- nvinfo : EIATTR_KPARAM_INFO
	.align		4
.L_13:
        /*0038*/ 	.byte	0x04, 0x17
        /*003a*/ 	.short	(.L_15 - .L_14)
.L_14:
        /*003c*/ 	.word	0x00000000
        /*0040*/ 	.short	0x0000
        /*0042*/ 	.short	0x0000
        /*0044*/ 	.byte	0x00, 0xf5, 0x21, 0x00


	//----- nvinfo : EIATTR_SPARSE_MMA_MASK
	.align		4
.L_15:
        /*0048*/ 	.byte	0x03, 0x50
        /*004a*/ 	.short	0x0000


	//----- nvinfo : EIATTR_MAXREG_COUNT
	.align		4
        /*004c*/ 	.byte	0x03, 0x1b
        /*004e*/ 	.short	0x00ff


	//----- nvinfo : EIATTR_MERCURY_ISA_VERSION
	.align		4
        /*0050*/ 	.byte	0x03, 0x5f
        /*0052*/ 	.short	0x0101


	//----- nvinfo : EIATTR_VRC_CTA_INIT_COUNT
	.align		4
        /*0054*/ 	.byte	0x02, 0x4a
	.zero		1
	.zero		1


	//----- nvinfo : EIATTR_EXIT_INSTR_OFFSETS
	.align		4
        /*0058*/ 	.byte	0x04, 0x1c
        /*005a*/ 	.short	(.L_17 - .L_16)


	//   ....[0]....
.L_16:
        /*005c*/ 	.word	0x00000090


	//   ....[1]....
        /*0060*/ 	.word	0x00000230


	//----- nvinfo : EIATTR_CRS_STACK_SIZE
	.align		4
.L_17:
        /*0064*/ 	.byte	0x04, 0x1e
        /*0066*/ 	.short	(.L_19 - .L_18)
.L_18:
        /*0068*/ 	.word	0x00000000


	//----- nvinfo : EIATTR_CBANK_PARAM_SIZE
	.align		4
.L_19:
        /*006c*/ 	.byte	0x03, 0x19
        /*006e*/ 	.short	0x0020


	//----- nvinfo : EIATTR_PARAM_CBANK
	.align		4
        /*0070*/ 	.byte	0x04, 0x0a
        /*0072*/ 	.short	(.L_21 - .L_20)
	.align		4
.L_20:
        /*0074*/ 	.word	index@(.nv.constant0._Z11sum_vectorsPKfS0_Pfm)
        /*0078*/ 	.short	0x0380
        /*007a*/ 	.short	0x0020


	//----- nvinfo : EIATTR_SW_WAR
	.align		4
.L_21:
        /*007c*/ 	.byte	0x04, 0x36
        /*007e*/ 	.short	(.L_23 - .L_22)
.L_22:
        /*0080*/ 	.word	0x00000008
.L_23:


//--------------------- .nv.callgraph             --------------------------
	.section	.nv.callgraph,"",@"SHT_CUDA_CALLGRAPH"
	.align	4
	.sectionentsize	8
	.align		4
        /*0000*/ 	.word	0x00000000
	.align		4
        /*0004*/ 	.word	0xffffffff
	.align		4
        /*0008*/ 	.word	0x00000000
	.align		4
        /*000c*/ 	.word	0xfffffffe
	.align		4
        /*0010*/ 	.word	0x00000000
	.align		4
        /*0014*/ 	.word	0xfffffffd
	.align		4
        /*0018*/ 	.word	0x00000000
	.align		4
        /*001c*/ 	.word	0xfffffffc


//--------------------- .text._Z11sum_vectorsPKfS0_Pfm --------------------------
	.section	.text._Z11sum_vectorsPKfS0_Pfm,"ax",@progbits
	.align	128
        .global         _Z11sum_vectorsPKfS0_Pfm
        .type           _Z11sum_vectorsPKfS0_Pfm,@function
        .size           _Z11sum_vectorsPKfS0_Pfm,(.L_x_2 - _Z11sum_vectorsPKfS0_Pfm)
        .other          _Z11sum_vectorsPKfS0_Pfm,@"STO_CUDA_ENTRY STV_DEFAULT"
_Z11sum_vectorsPKfS0_Pfm:
.text._Z11sum_vectorsPKfS0_Pfm:
[----:B------:R-:W-:Y:S01]  /*0000*/  LDC R1, c[0x0][0x37c] ;  /* 0x0000df00ff017b82 */ /* 0x000fe20000000800 */
[----:B------:R-:W0:Y:S07]  /*0010*/  S2R R0, SR_TID.X ;  /* 0x0000000000007919 */ /* 0x000e2e0000002100 */
[----:B------:R-:W0:Y:S01]  /*0020*/  S2UR UR4, SR_CTAID.X ;  /* 0x00000000000479c3 */ /* 0x000e220000002500 */
[----:B------:R-:W1:Y:S07]  /*0030*/  LDCU.64 UR8, c[0x0][0x398] ;  /* 0x00007300ff0877ac */ /* 0x000e6e0008000a00 */
[----:B------:R-:W0:Y:S02]  /*0040*/  LDC R9, c[0x0][0x360] ;  /* 0x0000d800ff097b82 */ /* 0x000e240000000800 */
[----:B0-----:R-:W-:-:S05]  /*0050*/  IMAD R0, R9, UR4, R0 ;  /* 0x0000000409007c24 */ /* 0x001fca000f8e0200 */
[----:B-1----:R-:W-:Y:S02]  /*0060*/  ISETP.GE.U32.AND P0, PT, R0, UR8, PT ;  /* 0x0000000800007c0c */ /* 0x002fe4000bf06070 */
[----:B------:R-:W-:-:S04]  /*0070*/  SHF.R.S32.HI R2, RZ, 0x1f, R0 ;  /* 0x0000001fff027819 */ /* 0x000fc80000011400 */
[----:B------:R-:W-:-:S13]  /*0080*/  ISETP.GE.U32.AND.EX P0, PT, R2, UR9, PT, P0 ;  /* 0x0000000902007c0c */ /* 0x000fda000bf06100 */
[----:B------:R-:W-:Y:S05]  /*0090*/  @P0 EXIT ;  /* 0x000000000000094d */ /* 0x000fea0003800000 */
[----:B------:R-:W0:Y:S01]  /*00a0*/  LDCU UR4, c[0x0][0x370] ;  /* 0x00006e00ff0477ac */ /* 0x000e220008000800 */
[----:B------:R-:W-:Y:S02]  /*00b0*/  IMAD.MOV.U32 R13, RZ, RZ, R2 ;  /* 0x000000ffff0d7224 */ /* 0x000fe400078e0002 */
[----:B------:R-:W-:Y:S01]  /*00c0*/  IMAD.MOV.U32 R8, RZ, RZ, R0 ;  /* 0x000000ffff087224 */ /* 0x000fe200078e0000 */
[----:B------:R-:W1:Y:S01]  /*00d0*/  LDCU.64 UR6, c[0x0][0x358] ;  /* 0x00006b00ff0677ac */ /* 0x000e620008000a00 */
[----:B------:R-:W2:Y:S01]  /*00e0*/  LDCU.64 UR10, c[0x0][0x390] ;  /* 0x00007200ff0a77ac */ /* 0x000ea20008000a00 */
[----:B------:R-:W3:Y:S01]  /*00f0*/  LDCU.128 UR12, c[0x0][0x380] ;  /* 0x00007000ff0c77ac */ /* 0x000ee20008000c00 */
[----:B0-----:R-:W-:-:S07]  /*0100*/  IMAD R9, R9, UR4, RZ ;  /* 0x0000000409097c24 */ /* 0x001fce000f8e02ff */
.L_x_0:
[C---:B0-----:R-:W-:Y:S01]  /*0110*/  IMAD.SHL.U32 R6, R8.reuse, 0x4, RZ ;  /* 0x0000000408067824 */ /* 0x041fe200078e00ff */
[----:B------:R-:W-:-:S04]  /*0120*/  SHF.L.U64.HI R7, R8, 0x2, R13 ;  /* 0x0000000208077819 */ /* 0x000fc8000001020d */
[C---:B---3--:R-:W-:Y:S02]  /*0130*/  IADD3 R4, P1, PT, R6.reuse, UR14, RZ ;  /* 0x0000000e06047c10 */ /* 0x048fe4000ff3e0ff */
[----:B------:R-:W-:Y:S02]  /*0140*/  IADD3 R2, P0, PT, R6, UR12, RZ ;  /* 0x0000000c06027c10 */ /* 0x000fe4000ff1e0ff */
[C---:B------:R-:W-:Y:S02]  /*0150*/  IADD3.X R5, PT, PT, R7.reuse, UR15, RZ, P1, !PT ;  /* 0x0000000f07057c10 */ /* 0x040fe40008ffe4ff */
[----:B------:R-:W-:-:S04]  /*0160*/  IADD3.X R3, PT, PT, R7, UR13, RZ, P0, !PT ;  /* 0x0000000d07037c10 */ /* 0x000fc800087fe4ff */
[----:B-1----:R-:W3:Y:S04]  /*0170*/  LDG.E R5, desc[UR6][R4.64] ;  /* 0x0000000604057981 */ /* 0x002ee8000c1e1900 */
[----:B------:R-:W3:Y:S01]  /*0180*/  LDG.E R2, desc[UR6][R2.64] ;  /* 0x0000000602027981 */ /* 0x000ee2000c1e1900 */
[----:B--2---:R-:W-:Y:S01]  /*0190*/  IADD3 R6, P0, PT, R6, UR10, RZ ;  /* 0x0000000a06067c10 */ /* 0x004fe2000ff1e0ff */
[----:B------:R-:W-:-:S03]  /*01a0*/  IMAD.IADD R8, R9, 0x1, R0 ;  /* 0x0000000109087824 */ /* 0x000fc600078e0200 */
[----:B------:R-:W-:Y:S02]  /*01b0*/  IADD3.X R7, PT, PT, R7, UR11, RZ, P0, !PT ;  /* 0x0000000b07077c10 */ /* 0x000fe400087fe4ff */
[----:B------:R-:W-:Y:S02]  /*01c0*/  ISETP.GE.U32.AND P0, PT, R8, UR8, PT ;  /* 0x0000000808007c0c */ /* 0x000fe4000bf06070 */
[----:B------:R-:W-:-:S04]  /*01d0*/  SHF.R.S32.HI R13, RZ, 0x1f, R8 ;  /* 0x0000001fff0d7819 */ /* 0x000fc80000011408 */
[----:B------:R-:W-:Y:S01]  /*01e0*/  ISETP.GE.U32.AND.EX P0, PT, R13, UR9, PT, P0 ;  /* 0x000000090d007c0c */ /* 0x000fe2000bf06100 */
[----:B------:R-:W-:Y:S02]  /*01f0*/  IMAD.MOV.U32 R0, RZ, RZ, R8 ;  /* 0x000000ffff007224 */ /* 0x000fe400078e0008 */
[----:B---3--:R-:W-:-:S05]  /*0200*/  FADD R11, R2, R5 ;  /* 0x00000005020b7221 */ /* 0x008fca0000000000 */
[----:B------:R0:W-:Y:S05]  /*0210*/  STG.E desc[UR6][R6.64], R11 ;  /* 0x0000000b06007986 */ /* 0x0001ea000c101906 */
[----:B------:R-:W-:Y:S05]  /*0220*/  @!P0 BRA `(.L_x_0) ;  /* 0xfffffffc00b88947 */ /* 0x000fea000383ffff */
[----:B------:R-:W-:Y:S05]  /*0230*/  EXIT ;  /* 0x000000000000794d */ /* 0x000fea0003800000 */
.L_x_1:
[----:B------:R-:W-:-:S00]  /*0240*/  BRA `(.L_x_1) ;  /* 0xfffffffc00fc7947 */ /* 0x000fc0000383ffff */
[----:B------:R-:W-:-:S00]  /*0250*/  NOP ;  /* 0x0000000000007918 */ /* 0x000fc00000000000 */
        /* <DEDUP_REMOVED lines=10> */
.L_x_2:


//--------------------- .nv.shared.reserved.0     --------------------------
	.section	.nv.shared.reserved.0,"aw",@nobits
	.weak		__nv_reservedSMEM_offset_0_alias
	.size		__nv_reservedSMEM_offset_0_alias, 0, 64
	.other		__nv_reservedSMEM_offset_0_alias,@"STO_CUDA_RESERVED_SHARED STV_DEFAULT"
__nv_reservedSMEM_offset_0_alias:
	.zero		0
	.zero		64


//--------------------- .nv.constant0._Z11sum_vectorsPKfS0_Pfm --------------------------
	.section	.nv.constant0._Z11sum_vectorsPKfS0_Pfm,"a",@progbits
	.sectionflags	@""
	.align	4
.nv.constant0._Z11sum_vectorsPKfS0_Pfm:
	.zero		928


//--------------------- SYMBOLS --------------------------

	.type		.nv.reservedSmem.offset0,@object
	.size		.nv.reservedSmem.offset0,0x4
